//
// Generated by NVIDIA NVVM Compiler
//
// Compiler Build ID: CL-36424714
// Cuda compilation tools, release 13.0, V13.0.88
// Based on NVVM 20.0.0
//

.version 9.0
.target sm_100
.address_size 64

	// .globl	_Z6ballotPiS_i

.visible .entry _Z6ballotPiS_i(
	.param .u64 .ptr .align 1 _Z6ballotPiS_i_param_0,
	.param .u64 .ptr .align 1 _Z6ballotPiS_i_param_1,
	.param .u32 _Z6ballotPiS_i_param_2
)
{
	.reg .pred 	%p<4>;
	.reg .b32 	%r<6>;
	.reg .b64 	%rd<8>;

	ld.param.u64 	%rd1, [_Z6ballotPiS_i_param_0];
	ld.param.u64 	%rd2, [_Z6ballotPiS_i_param_1];
	ld.param.u32 	%r2, [_Z6ballotPiS_i_param_2];
	mov.u32 	%r1, %tid.x;
	setp.gt.s32 	%p1, %r1, %r2;
	@%p1 bra 	$L__BB0_2;
	cvta.to.global.u64 	%rd3, %rd1;
	cvta.to.global.u64 	%rd4, %rd2;
	mul.wide.u32 	%rd5, %r1, 4;
	add.s64 	%rd6, %rd3, %rd5;
	ld.global.u32 	%r3, [%rd6];
	setp.gt.s32 	%p2, %r3, 12;
	mov.b32 	%r4, -1;
	vote.sync.ballot.b32 	%r5, %p2, %r4;
	add.s64 	%rd7, %rd4, %rd5;
	st.global.u32 	[%rd7], %r5;
$L__BB0_2:
	ret;

}


// ===== COMPILED SASS (sm_100) =====

	.target	sm_100

	.elftype	@"ET_EXEC"


//--------------------- .note.nv.tkinfo           --------------------------
	.section	.note.nv.tkinfo,"",@"SHT_NOTE"
	.sectionflags	@"SHF_NOTE_NV_TKINFO"
	.tkinfo
        /*0018*/ 	.word	0x00000002
        /*0030*/ 	.string	""
        /*0030*/ 	.string	"ptxas"
        /*0030*/ 	.string	"Cuda compilation tools, release 13.0, V13.0.88"
        /*0030*/ 	.string	"Build cuda_13.0.r13.0/compiler.36424714_0"
        /*0030*/ 	.string	"-arch sm_100 -m 64 "



//--------------------- .note.nv.cuinfo           --------------------------
	.section	.note.nv.cuinfo,"",@"SHT_NOTE"
	.sectionflags	@"SHF_NOTE_NV_CUINFO"
        /*0018*/ 	.short	0x0002
        /*001a*/ 	.short	0x0064
        /*001c*/ 	.short	0x0082
	.zero		2


//--------------------- .nv.info                  --------------------------
	.section	.nv.info,"",@"SHT_CUDA_INFO"
	.align	4


	//----- nvinfo : EIATTR_REGCOUNT
	.align		4
        /*0000*/ 	.byte	0x04, 0x2f
        /*0002*/ 	.short	(.L_1 - .L_0)
	.align		4
.L_0:
        /*0004*/ 	.word	index@(_Z6ballotPiS_i)
        /*0008*/ 	.word	0x0000000a


	//----- nvinfo : EIATTR_FRAME_SIZE
	.align		4
.L_1:
        /*000c*/ 	.byte	0x04, 0x11
        /*000e*/ 	.short	(.L_3 - .L_2)
	.align		4
.L_2:
        /*0010*/ 	.word	index@(_Z6ballotPiS_i)
        /*0014*/ 	.word	0x00000000


	//----- nvinfo : EIATTR_MIN_STACK_SIZE
	.align		4
.L_3:
        /*0018*/ 	.byte	0x04, 0x12
        /*001a*/ 	.short	(.L_5 - .L_4)
	.align		4
.L_4:
        /*001c*/ 	.word	index@(_Z6ballotPiS_i)
        /*0020*/ 	.word	0x00000000
.L_5:


//--------------------- .nv.compat                --------------------------
	.section	.nv.compat,"",@"SHT_CUDA_COMPAT_INFO"
	.align	4
        /*0000*/ 	.byte	0x02, 0x09, 0x00, 0x00, 0x02, 0x02, 0x01, 0x00, 0x02, 0x05, 0x05, 0x00, 0x03, 0x07, 0x01, 0x01
        /*0010*/ 	.byte	0x02, 0x03, 0x00, 0x00, 0x02, 0x06, 0x01, 0x00, 0x04, 0x0b, 0x08, 0x00, 0x09, 0x00, 0x00, 0x00
        /*0020*/ 	.byte	0x00, 0x00, 0x00, 0x00


//--------------------- .nv.info._Z6ballotPiS_i   --------------------------
	.section	.nv.info._Z6ballotPiS_i,"",@"SHT_CUDA_INFO"
	.sectionflags	@""
	.align	4


	//----- nvinfo : EIATTR_CUDA_API_VERSION
	.align		4
        /*0000*/ 	.byte	0x04, 0x37
        /*0002*/ 	.short	(.L_7 - .L_6)
.L_6:
        /*0004*/ 	.word	0x00000082


	//----- nvinfo : EIATTR_KPARAM_INFO
	.align		4
.L_7:
        /*0008*/ 	.byte	0x04, 0x17
        /*000a*/ 	.short	(.L_9 - .L_8)
.L_8:
        /*000c*/ 	.word	0x00000000
        /*0010*/ 	.short	0x0002
        /*0012*/ 	.short	0x0010
        /*0014*/ 	.byte	0x00, 0xf0, 0x11, 0x00


	//----- nvinfo : EIATTR_KPARAM_INFO
	.align		4
.L_9:
        /*0018*/ 	.byte	0x04, 0x17
        /*001a*/ 	.short	(.L_11 - .L_10)
.L_10:
        /*001c*/ 	.word	0x00000000
        /*0020*/ 	.short	0x0001
        /*0022*/ 	.short	0x0008
        /*0024*/ 	.byte	0x00, 0xf5, 0x21, 0x00


	//----- nvinfo : EIATTR_KPARAM_INFO
	.align		4
.L_11:
        /*0028*/ 	.byte	0x04, 0x17
        /*002a*/ 	.short	(.L_13 - .L_12)
.L_12:
        /*002c*/ 	.word	0x00000000
        /*0030*/ 	.short	0x0000
        /*0032*/ 	.short	0x0000
        /*0034*/ 	.byte	0x00, 0xf5, 0x21, 0x00


	//----- nvinfo : EIATTR_SPARSE_MMA_MASK
	.align		4
.L_13:
        /*0038*/ 	.byte	0x03, 0x50
        /*003a*/ 	.short	0x0000


	//----- nvinfo : EIATTR_MAXREG_COUNT
	.align		4
        /*003c*/ 	.byte	0x03, 0x1b
        /*003e*/ 	.short	0x00ff


	//----- nvinfo : EIATTR_MERCURY_ISA_VERSION
	.align		4
        /*0040*/ 	.byte	0x03, 0x5f
        /*0042*/ 	.short	0x0101


	//----- nvinfo : EIATTR_COOP_GROUP_MASK_REGIDS
	.align		4
        /*0044*/ 	.byte	0x04, 0x29
        /*0046*/ 	.short	(.L_15 - .L_14)


	//   ....[0]....
.L_14:
        /*0048*/ 	.word	0xffffffff


	//----- nvinfo : EIATTR_COOP_GROUP_INSTR_OFFSETS
	.align		4
.L_15:
        /*004c*/ 	.byte	0x04, 0x28
        /*004e*/ 	.short	(.L_17 - .L_16)


	//   ....[0]....
.L_16:
        /*0050*/ 	.word	0x000000c0


	//----- nvinfo : EIATTR_VRC_CTA_INIT_COUNT
	.align		4
.L_17:
        /*0054*/ 	.byte	0x02, 0x4a
	.zero		1
	.zero		1


	//----- nvinfo : EIATTR_EXIT_INSTR_OFFSETS
	.align		4
        /*0058*/ 	.byte	0x04, 0x1c
        /*005a*/ 	.short	(.L_19 - .L_18)


	//   ....[0]....
.L_18:
        /*005c*/ 	.word	0x00000040


	//   ....[1]....
        /*0060*/ 	.word	0x000000e0


	//----- nvinfo : EIATTR_CBANK_PARAM_SIZE
	.align		4
.L_19:
        /*0064*/ 	.byte	0x03, 0x19
        /*0066*/ 	.short	0x0014


	//----- nvinfo : EIATTR_PARAM_CBANK
	.align		4
        /*0068*/ 	.byte	0x04, 0x0a
        /*006a*/ 	.short	(.L_21 - .L_20)
	.align		4
.L_20:
        /*006c*/ 	.word	index@(.nv.constant0._Z6ballotPiS_i)
        /*0070*/ 	.short	0x0380
        /*0072*/ 	.short	0x0014


	//----- nvinfo : EIATTR_SW_WAR
	.align		4
.L_21:
        /*0074*/ 	.byte	0x04, 0x36
        /*0076*/ 	.short	(.L_23 - .L_22)
.L_22:
        /*0078*/ 	.word	0x00000008
.L_23:


//--------------------- .nv.callgraph             --------------------------
	.section	.nv.callgraph,"",@"SHT_CUDA_CALLGRAPH"
	.align	4
	.sectionentsize	8
	.align		4
        /*0000*/ 	.word	0x00000000
	.align		4
        /*0004*/ 	.word	0xffffffff
	.align		4
        /*0008*/ 	.word	0x00000000
	.align		4
        /*000c*/ 	.word	0xfffffffe
	.align		4
        /*0010*/ 	.word	0x00000000
	.align		4
        /*0014*/ 	.word	0xfffffffd
	.align		4
        /*0018*/ 	.word	0x00000000
	.align		4
        /*001c*/ 	.word	0xfffffffc


//--------------------- .text._Z6ballotPiS_i      --------------------------
	.section	.text._Z6ballotPiS_i,"ax",@progbits
	.align	128
        .global         _Z6ballotPiS_i
        .type           _Z6ballotPiS_i,@function
        .size           _Z6ballotPiS_i,(.L_x_1 - _Z6ballotPiS_i)
        .other          _Z6ballotPiS_i,@"STO_CUDA_ENTRY STV_DEFAULT"
_Z6ballotPiS_i:
.text._Z6ballotPiS_i:
[----:B------:R-:W-:Y:S01]  /*0000*/  LDC R1, c[0x0][0x37c] ;  /* 0x0000df00ff017b82 */ /* 0x000fe20000000800 */
[----:B------:R-:W0:Y:S01]  /*0010*/  S2R R7, SR_TID.X ;  /* 0x0000000000077919 */ /* 0x000e220000002100 */
[----:B------:R-:W0:Y:S02]  /*0020*/  LDCU UR4, c[0x0][0x390] ;  /* 0x00007200ff0477ac */ /* 0x000e240008000800 */
[----:B0-----:R-:W-:-:S13]  /*0030*/  ISETP.GT.AND P0, PT, R7, UR4, PT ;  /* 0x0000000407007c0c */ /* 0x001fda000bf04270 */
[----:B------:R-:W-:Y:S05]  /*0040*/  @P0 EXIT ;  /* 0x000000000000094d */ /* 0x000fea0003800000 */
[----:B------:R-:W0:Y:S01]  /*0050*/  LDC.64 R2, c[0x0][0x380] ;  /* 0x0000e000ff027b82 */ /* 0x000e220000000a00 */
[----:B------:R-:W1:Y:S07]  /*0060*/  LDCU.64 UR4, c[0x0][0x358] ;  /* 0x00006b00ff0477ac */ /* 0x000e6e0008000a00 */
[----:B------:R-:W2:Y:S01]  /*0070*/  LDC.64 R4, c[0x0][0x388] ;  /* 0x0000e200ff047b82 */ /* 0x000ea20000000a00 */
[----:B0-----:R-:W-:-:S06]  /*0080*/  IMAD.WIDE.U32 R2, R7, 0x4, R2 ;  /* 0x0000000407027825 */ /* 0x001fcc00078e0002 */
[----:B-1----:R-:W3:Y:S01]  /*0090*/  LDG.E R2, desc[UR4][R2.64] ;  /* 0x0000000402027981 */ /* 0x002ee2000c1e1900 */
[----:B--2---:R-:W-:Y:S01]  /*00a0*/  IMAD.WIDE.U32 R4, R7, 0x4, R4 ;  /* 0x0000000407047825 */ /* 0x004fe200078e0004 */
[----:B---3--:R-:W-:-:S13]  /*00b0*/  ISETP.GT.AND P0, PT, R2, 0xc, PT ;  /* 0x0000000c0200780c */ /* 0x008fda0003f04270 */
[----:B------:R-:W-:-:S05]  /*00c0*/  VOTE.ANY R7, PT, P0 ;  /* 0x0000000000077806 */ /* 0x000fca00000e0100 */
[----:B------:R-:W-:Y:S01]  /*00d0*/  STG.E desc[UR4][R4.64], R7 ;  /* 0x0000000704007986 */ /* 0x000fe2000c101904 */
[----:B------:R-:W-:Y:S05]  /*00e0*/  EXIT ;  /* 0x000000000000794d */ /* 0x000fea0003800000 */
.L_x_0:
[----:B------:R-:W-:-:S00]  /*00f0*/  BRA `(.L_x_0) ;  /* 0xfffffffc00fc7947 */ /* 0x000fc0000383ffff */
[----:B------:R-:W-:-:S00]  /*0100*/  NOP ;  /* 0x0000000000007918 */ /* 0x000fc00000000000 */
[----:B------:R-:W-:-:S00]  /*0110*/  NOP ;  /* 0x0000000000007918 */ /* 0x000fc00000000000 */
[----:B------:R-:W-:-:S00]  /*0120*/  NOP ;  /* 0x0000000000007918 */ /* 0x000fc00000000000 */
[----:B------:R-:W-:-:S00]  /*0130*/  NOP ;  /* 0x0000000000007918 */ /* 0x000fc00000000000 */
[----:B------:R-:W-:-:S00]  /*0140*/  NOP ;  /* 0x0000000000007918 */ /* 0x000fc00000000000 */
[----:B------:R-:W-:-:S00]  /*0150*/  NOP ;  /* 0x0000000000007918 */ /* 0x000fc00000000000 */
[----:B------:R-:W-:-:S00]  /*0160*/  NOP ;  /* 0x0000000000007918 */ /* 0x000fc00000000000 */
[----:B------:R-:W-:-:S00]  /*0170*/  NOP ;  /* 0x0000000000007918 */ /* 0x000fc00000000000 */
.L_x_1:


//--------------------- .nv.shared.reserved.0     --------------------------
	.section	.nv.shared.reserved.0,"aw",@nobits
	.weak		__nv_reservedSMEM_offset_0_alias
	.size		__nv_reservedSMEM_offset_0_alias, 0, 64
	.other		__nv_reservedSMEM_offset_0_alias,@"STO_CUDA_RESERVED_SHARED STV_DEFAULT"
__nv_reservedSMEM_offset_0_alias:
	.zero		0
	.zero		64


//--------------------- .nv.constant0._Z6ballotPiS_i --------------------------
	.section	.nv.constant0._Z6ballotPiS_i,"a",@progbits
	.sectionflags	@""
	.align	4
.nv.constant0._Z6ballotPiS_i:
	.zero		916


//--------------------- SYMBOLS --------------------------

	.type		.nv.reservedSmem.offset0,@object
	.size		.nv.reservedSmem.offset0,0x4
